//
// Generated by NVIDIA NVVM Compiler
//
// Compiler Build ID: CL-36424714
// Cuda compilation tools, release 13.0, V13.0.88
// Based on NVVM 20.0.0
//

.version 9.0
.target sm_100
.address_size 64

	// .globl	_Z21matrixTransposeKernelPfS_ii

.visible .entry _Z21matrixTransposeKernelPfS_ii(
	.param .u64 .ptr .align 1 _Z21matrixTransposeKernelPfS_ii_param_0,
	.param .u64 .ptr .align 1 _Z21matrixTransposeKernelPfS_ii_param_1,
	.param .u32 _Z21matrixTransposeKernelPfS_ii_param_2,
	.param .u32 _Z21matrixTransposeKernelPfS_ii_param_3
)
{
	.reg .pred 	%p<4>;
	.reg .b32 	%r<13>;
	.reg .b32 	%f<2>;
	.reg .b64 	%rd<9>;

	ld.param.u64 	%rd1, [_Z21matrixTransposeKernelPfS_ii_param_0];
	ld.param.u64 	%rd2, [_Z21matrixTransposeKernelPfS_ii_param_1];
	ld.param.u32 	%r3, [_Z21matrixTransposeKernelPfS_ii_param_2];
	ld.param.u32 	%r4, [_Z21matrixTransposeKernelPfS_ii_param_3];
	mov.u32 	%r5, %ctaid.y;
	mov.u32 	%r6, %ntid.y;
	mov.u32 	%r7, %tid.y;
	mad.lo.s32 	%r1, %r5, %r6, %r7;
	mov.u32 	%r8, %ctaid.x;
	mov.u32 	%r9, %ntid.x;
	mov.u32 	%r10, %tid.x;
	mad.lo.s32 	%r2, %r8, %r9, %r10;
	setp.ge.s32 	%p1, %r1, %r3;
	setp.ge.s32 	%p2, %r2, %r4;
	or.pred  	%p3, %p1, %p2;
	@%p3 bra 	$L__BB0_2;
	cvta.to.global.u64 	%rd3, %rd1;
	cvta.to.global.u64 	%rd4, %rd2;
	mad.lo.s32 	%r11, %r4, %r1, %r2;
	mul.wide.s32 	%rd5, %r11, 4;
	add.s64 	%rd6, %rd3, %rd5;
	ld.global.f32 	%f1, [%rd6];
	mad.lo.s32 	%r12, %r3, %r2, %r1;
	mul.wide.s32 	%rd7, %r12, 4;
	add.s64 	%rd8, %rd4, %rd7;
	st.global.f32 	[%rd8], %f1;
$L__BB0_2:
	ret;

}


// ===== COMPILED SASS (sm_100) =====

	.target	sm_100

	.elftype	@"ET_EXEC"


//--------------------- .note.nv.tkinfo           --------------------------
	.section	.note.nv.tkinfo,"",@"SHT_NOTE"
	.sectionflags	@"SHF_NOTE_NV_TKINFO"
	.tkinfo
        /*0018*/ 	.word	0x00000002
        /*0030*/ 	.string	""
        /*0030*/ 	.string	"ptxas"
        /*0030*/ 	.string	"Cuda compilation tools, release 13.0, V13.0.88"
        /*0030*/ 	.string	"Build cuda_13.0.r13.0/compiler.36424714_0"
        /*0030*/ 	.string	"-arch sm_100 -m 64 "



//--------------------- .note.nv.cuinfo           --------------------------
	.section	.note.nv.cuinfo,"",@"SHT_NOTE"
	.sectionflags	@"SHF_NOTE_NV_CUINFO"
        /*0018*/ 	.short	0x0002
        /*001a*/ 	.short	0x0064
        /*001c*/ 	.short	0x0082
	.zero		2


//--------------------- .nv.info                  --------------------------
	.section	.nv.info,"",@"SHT_CUDA_INFO"
	.align	4


	//----- nvinfo : EIATTR_REGCOUNT
	.align		4
        /*0000*/ 	.byte	0x04, 0x2f
        /*0002*/ 	.short	(.L_1 - .L_0)
	.align		4
.L_0:
        /*0004*/ 	.word	index@(_Z21matrixTransposeKernelPfS_ii)
        /*0008*/ 	.word	0x0000000a


	//----- nvinfo : EIATTR_FRAME_SIZE
	.align		4
.L_1:
        /*000c*/ 	.byte	0x04, 0x11
        /*000e*/ 	.short	(.L_3 - .L_2)
	.align		4
.L_2:
        /*0010*/ 	.word	index@(_Z21matrixTransposeKernelPfS_ii)
        /*0014*/ 	.word	0x00000000


	//----- nvinfo : EIATTR_MIN_STACK_SIZE
	.align		4
.L_3:
        /*0018*/ 	.byte	0x04, 0x12
        /*001a*/ 	.short	(.L_5 - .L_4)
	.align		4
.L_4:
        /*001c*/ 	.word	index@(_Z21matrixTransposeKernelPfS_ii)
        /*0020*/ 	.word	0x00000000
.L_5:


//--------------------- .nv.compat                --------------------------
	.section	.nv.compat,"",@"SHT_CUDA_COMPAT_INFO"
	.align	4
        /*0000*/ 	.byte	0x02, 0x09, 0x00, 0x00, 0x02, 0x02, 0x01, 0x00, 0x02, 0x05, 0x05, 0x00, 0x03, 0x07, 0x01, 0x01
        /*0010*/ 	.byte	0x02, 0x03, 0x00, 0x00, 0x02, 0x06, 0x01, 0x00, 0x04, 0x0b, 0x08, 0x00, 0x09, 0x00, 0x00, 0x00
        /*0020*/ 	.byte	0x00, 0x00, 0x00, 0x00


//--------------------- .nv.info._Z21matrixTransposeKernelPfS_ii --------------------------
	.section	.nv.info._Z21matrixTransposeKernelPfS_ii,"",@"SHT_CUDA_INFO"
	.sectionflags	@""
	.align	4


	//----- nvinfo : EIATTR_CUDA_API_VERSION
	.align		4
        /*0000*/ 	.byte	0x04, 0x37
        /*0002*/ 	.short	(.L_7 - .L_6)
.L_6:
        /*0004*/ 	.word	0x00000082


	//----- nvinfo : EIATTR_KPARAM_INFO
	.align		4
.L_7:
        /*0008*/ 	.byte	0x04, 0x17
        /*000a*/ 	.short	(.L_9 - .L_8)
.L_8:
        /*000c*/ 	.word	0x00000000
        /*0010*/ 	.short	0x0003
        /*0012*/ 	.short	0x0014
        /*0014*/ 	.byte	0x00, 0xf0, 0x11, 0x00


	//----- nvinfo : EIATTR_KPARAM_INFO
	.align		4
.L_9:
        /*0018*/ 	.byte	0x04, 0x17
        /*001a*/ 	.short	(.L_11 - .L_10)
.L_10:
        /*001c*/ 	.word	0x00000000
        /*0020*/ 	.short	0x0002
        /*0022*/ 	.short	0x0010
        /*0024*/ 	.byte	0x00, 0xf0, 0x11, 0x00


	//----- nvinfo : EIATTR_KPARAM_INFO
	.align		4
.L_11:
        /*0028*/ 	.byte	0x04, 0x17
        /*002a*/ 	.short	(.L_13 - .L_12)
.L_12:
        /*002c*/ 	.word	0x00000000
        /*0030*/ 	.short	0x0001
        /*0032*/ 	.short	0x0008
        /*0034*/ 	.byte	0x00, 0xf5, 0x21, 0x00


	//----- nvinfo : EIATTR_KPARAM_INFO
	.align		4
.L_13:
        /*0038*/ 	.byte	0x04, 0x17
        /*003a*/ 	.short	(.L_15 - .L_14)
.L_14:
        /*003c*/ 	.word	0x00000000
        /*0040*/ 	.short	0x0000
        /*0042*/ 	.short	0x0000
        /*0044*/ 	.byte	0x00, 0xf5, 0x21, 0x00


	//----- nvinfo : EIATTR_SPARSE_MMA_MASK
	.align		4
.L_15:
        /*0048*/ 	.byte	0x03, 0x50
        /*004a*/ 	.short	0x0000


	//----- nvinfo : EIATTR_MAXREG_COUNT
	.align		4
        /*004c*/ 	.byte	0x03, 0x1b
        /*004e*/ 	.short	0x00ff


	//----- nvinfo : EIATTR_MERCURY_ISA_VERSION
	.align		4
        /*0050*/ 	.byte	0x03, 0x5f
        /*0052*/ 	.short	0x0101


	//----- nvinfo : EIATTR_VRC_CTA_INIT_COUNT
	.align		4
        /*0054*/ 	.byte	0x02, 0x4a
	.zero		1
	.zero		1


	//----- nvinfo : EIATTR_EXIT_INSTR_OFFSETS
	.align		4
        /*0058*/ 	.byte	0x04, 0x1c
        /*005a*/ 	.short	(.L_17 - .L_16)


	//   ....[0]....
.L_16:
        /*005c*/ 	.word	0x000000c0


	//   ....[1]....
        /*0060*/ 	.word	0x00000160


	//----- nvinfo : EIATTR_CBANK_PARAM_SIZE
	.align		4
.L_17:
        /*0064*/ 	.byte	0x03, 0x19
        /*0066*/ 	.short	0x0018


	//----- nvinfo : EIATTR_PARAM_CBANK
	.align		4
        /*0068*/ 	.byte	0x04, 0x0a
        /*006a*/ 	.short	(.L_19 - .L_18)
	.align		4
.L_18:
        /*006c*/ 	.word	index@(.nv.constant0._Z21matrixTransposeKernelPfS_ii)
        /*0070*/ 	.short	0x0380
        /*0072*/ 	.short	0x0018


	//----- nvinfo : EIATTR_SW_WAR
	.align		4
.L_19:
        /*0074*/ 	.byte	0x04, 0x36
        /*0076*/ 	.short	(.L_21 - .L_20)
.L_20:
        /*0078*/ 	.word	0x00000008
.L_21:


//--------------------- .nv.callgraph             --------------------------
	.section	.nv.callgraph,"",@"SHT_CUDA_CALLGRAPH"
	.align	4
	.sectionentsize	8
	.align		4
        /*0000*/ 	.word	0x00000000
	.align		4
        /*0004*/ 	.word	0xffffffff
	.align		4
        /*0008*/ 	.word	0x00000000
	.align		4
        /*000c*/ 	.word	0xfffffffe
	.align		4
        /*0010*/ 	.word	0x00000000
	.align		4
        /*0014*/ 	.word	0xfffffffd
	.align		4
        /*0018*/ 	.word	0x00000000
	.align		4
        /*001c*/ 	.word	0xfffffffc


//--------------------- .text._Z21matrixTransposeKernelPfS_ii --------------------------
	.section	.text._Z21matrixTransposeKernelPfS_ii,"ax",@progbits
	.align	128
        .global         _Z21matrixTransposeKernelPfS_ii
        .type           _Z21matrixTransposeKernelPfS_ii,@function
        .size           _Z21matrixTransposeKernelPfS_ii,(.L_x_1 - _Z21matrixTransposeKernelPfS_ii)
        .other          _Z21matrixTransposeKernelPfS_ii,@"STO_CUDA_ENTRY STV_DEFAULT"
_Z21matrixTransposeKernelPfS_ii:
.text._Z21matrixTransposeKernelPfS_ii:
[----:B------:R-:W-:Y:S01]  /*0000*/  LDC R1, c[0x0][0x37c] ;  /* 0x0000df00ff017b82 */ /* 0x000fe20000000800 */
[----:B------:R-:W0:Y:S07]  /*0010*/  S2R R2, SR_TID.X ;  /* 0x0000000000027919 */ /* 0x000e2e0000002100 */
[----:B------:R-:W1:Y:S01]  /*0020*/  LDC R0, c[0x0][0x364] ;  /* 0x0000d900ff007b82 */ /* 0x000e620000000800 */
[----:B------:R-:W2:Y:S01]  /*0030*/  LDCU.64 UR6, c[0x0][0x390] ;  /* 0x00007200ff0677ac */ /* 0x000ea20008000a00 */
[----:B------:R-:W1:Y:S06]  /*0040*/  S2R R3, SR_TID.Y ;  /* 0x0000000000037919 */ /* 0x000e6c0000002200 */
[----:B------:R-:W0:Y:S08]  /*0050*/  S2UR UR5, SR_CTAID.X ;  /* 0x00000000000579c3 */ /* 0x000e300000002500 */
[----:B------:R-:W0:Y:S08]  /*0060*/  LDC R7, c[0x0][0x360] ;  /* 0x0000d800ff077b82 */ /* 0x000e300000000800 */
[----:B------:R-:W1:Y:S01]  /*0070*/  S2UR UR4, SR_CTAID.Y ;  /* 0x00000000000479c3 */ /* 0x000e620000002600 */
[----:B0-----:R-:W-:-:S05]  /*0080*/  IMAD R7, R7, UR5, R2 ;  /* 0x0000000507077c24 */ /* 0x001fca000f8e0202 */
[----:B--2---:R-:W-:Y:S01]  /*0090*/  ISETP.GE.AND P0, PT, R7, UR7, PT ;  /* 0x0000000707007c0c */ /* 0x004fe2000bf06270 */
[----:B-1----:R-:W-:-:S05]  /*00a0*/  IMAD R0, R0, UR4, R3 ;  /* 0x0000000400007c24 */ /* 0x002fca000f8e0203 */
[----:B------:R-:W-:-:S13]  /*00b0*/  ISETP.GE.OR P0, PT, R0, UR6, P0 ;  /* 0x0000000600007c0c */ /* 0x000fda0008706670 */
[----:B------:R-:W-:Y:S05]  /*00c0*/  @P0 EXIT ;  /* 0x000000000000094d */ /* 0x000fea0003800000 */
[----:B------:R-:W0:Y:S01]  /*00d0*/  LDC.64 R2, c[0x0][0x380] ;  /* 0x0000e000ff027b82 */ /* 0x000e220000000a00 */
[----:B------:R-:W1:Y:S01]  /*00e0*/  LDCU.64 UR4, c[0x0][0x358] ;  /* 0x00006b00ff0477ac */ /* 0x000e620008000a00 */
[----:B------:R-:W-:-:S04]  /*00f0*/  IMAD R5, R0, UR7, R7 ;  /* 0x0000000700057c24 */ /* 0x000fc8000f8e0207 */
[----:B0-----:R-:W-:Y:S02]  /*0100*/  IMAD.WIDE R2, R5, 0x4, R2 ;  /* 0x0000000405027825 */ /* 0x001fe400078e0202 */
[----:B------:R-:W0:Y:S04]  /*0110*/  LDC.64 R4, c[0x0][0x388] ;  /* 0x0000e200ff047b82 */ /* 0x000e280000000a00 */
[----:B-1----:R-:W2:Y:S01]  /*0120*/  LDG.E R3, desc[UR4][R2.64] ;  /* 0x0000000402037981 */ /* 0x002ea2000c1e1900 */
[----:B------:R-:W-:-:S04]  /*0130*/  IMAD R7, R7, UR6, R0 ;  /* 0x0000000607077c24 */ /* 0x000fc8000f8e0200 */
[----:B0-----:R-:W-:-:S05]  /*0140*/  IMAD.WIDE R4, R7, 0x4, R4 ;  /* 0x0000000407047825 */ /* 0x001fca00078e0204 */
[----:B--2---:R-:W-:Y:S01]  /*0150*/  STG.E desc[UR4][R4.64], R3 ;  /* 0x0000000304007986 */ /* 0x004fe2000c101904 */
[----:B------:R-:W-:Y:S05]  /*0160*/  EXIT ;  /* 0x000000000000794d */ /* 0x000fea0003800000 */
.L_x_0:
[----:B------:R-:W-:-:S00]  /*0170*/  BRA `(.L_x_0) ;  /* 0xfffffffc00fc7947 */ /* 0x000fc0000383ffff */
[----:B------:R-:W-:-:S00]  /*0180*/  NOP ;  /* 0x0000000000007918 */ /* 0x000fc00000000000 */
[----:B------:R-:W-:-:S00]  /*0190*/  NOP ;  /* 0x0000000000007918 */ /* 0x000fc00000000000 */
[----:B------:R-:W-:-:S00]  /*01a0*/  NOP ;  /* 0x0000000000007918 */ /* 0x000fc00000000000 */
[----:B------:R-:W-:-:S00]  /*01b0*/  NOP ;  /* 0x0000000000007918 */ /* 0x000fc00000000000 */
[----:B------:R-:W-:-:S00]  /*01c0*/  NOP ;  /* 0x0000000000007918 */ /* 0x000fc00000000000 */
[----:B------:R-:W-:-:S00]  /*01d0*/  NOP ;  /* 0x0000000000007918 */ /* 0x000fc00000000000 */
[----:B------:R-:W-:-:S00]  /*01e0*/  NOP ;  /* 0x0000000000007918 */ /* 0x000fc00000000000 */
[----:B------:R-:W-:-:S00]  /*01f0*/  NOP ;  /* 0x0000000000007918 */ /* 0x000fc00000000000 */
.L_x_1:


//--------------------- .nv.shared.reserved.0     --------------------------
	.section	.nv.shared.reserved.0,"aw",@nobits
	.weak		__nv_reservedSMEM_offset_0_alias
	.size		__nv_reservedSMEM_offset_0_alias, 0, 64
	.other		__nv_reservedSMEM_offset_0_alias,@"STO_CUDA_RESERVED_SHARED STV_DEFAULT"
__nv_reservedSMEM_offset_0_alias:
	.zero		0
	.zero		64


//--------------------- .nv.constant0._Z21matrixTransposeKernelPfS_ii --------------------------
	.section	.nv.constant0._Z21matrixTransposeKernelPfS_ii,"a",@progbits
	.sectionflags	@""
	.align	4
.nv.constant0._Z21matrixTransposeKernelPfS_ii:
	.zero		920


//--------------------- SYMBOLS --------------------------

	.type		.nv.reservedSmem.offset0,@object
	.size		.nv.reservedSmem.offset0,0x4
